	.headerflags	@"EF_CUDA_TEXMODE_UNIFIED EF_CUDA_64BIT_ADDRESS EF_CUDA_ACCELERATORS EF_CUDA_SM90 EF_CUDA_VIRTUAL_SM(EF_CUDA_SM90)"
	.elftype	@"ET_EXEC"


//--------------------- .nv.info                  --------------------------
	.section	.nv.info,"",@"SHT_CUDA_INFO"
	.align	4


	//----- nvinfo : EIATTR_REGCOUNT
	.align		4
        /*0000*/ 	.byte	0x04, 0x2f
        /*0002*/ 	.short	(.L_1 - .L_0)
	.align		4
.L_0:
        /*0004*/ 	.word	index@(triton_poi_fused_native_group_norm_silu_25)
        /*0008*/ 	.word	0x00000012


	//----- nvinfo : EIATTR_MIN_STACK_SIZE
	.align		4
.L_1:
        /*000c*/ 	.byte	0x04, 0x12
        /*000e*/ 	.short	(.L_3 - .L_2)
	.align		4
.L_2:
        /*0010*/ 	.word	index@(triton_poi_fused_native_group_norm_silu_25)
        /*0014*/ 	.word	0x00000000


	//----- nvinfo : EIATTR_FRAME_SIZE
	.align		4
.L_3:
        /*0018*/ 	.byte	0x04, 0x11
        /*001a*/ 	.short	(.L_5 - .L_4)
	.align		4
.L_4:
        /*001c*/ 	.word	index@(triton_poi_fused_native_group_norm_silu_25)
        /*0020*/ 	.word	0x00000000


	//----- nvinfo : EIATTR_MIN_STACK_SIZE
	.align		4
.L_5:
        /*0024*/ 	.byte	0x04, 0x12
        /*0026*/ 	.short	(.L_7 - .L_6)
	.align		4
.L_6:
        /*0028*/ 	.word	index@(triton_poi_fused_native_group_norm_silu_25)
        /*002c*/ 	.word	0x00000000
.L_7:


//--------------------- .nv.info.triton_poi_fused_native_group_norm_silu_25 --------------------------
	.section	.nv.info.triton_poi_fused_native_group_norm_silu_25,"",@"SHT_CUDA_INFO"
	.sectionflags	@""
	.align	4


	//----- nvinfo : EIATTR_CUDA_API_VERSION
	.align		4
        /*0000*/ 	.byte	0x04, 0x37
        /*0002*/ 	.short	(.L_9 - .L_8)
.L_8:
        /*0004*/ 	.word	0x0000007c


	//----- nvinfo : EIATTR_KPARAM_INFO
	.align		4
.L_9:
        /*0008*/ 	.byte	0x04, 0x17
        /*000a*/ 	.short	(.L_11 - .L_10)
.L_10:
        /*000c*/ 	.word	0x00000000
        /*0010*/ 	.short	0x0006
        /*0012*/ 	.short	0x0030
        /*0014*/ 	.byte	0x00, 0xf0, 0x11, 0x00


	//----- nvinfo : EIATTR_KPARAM_INFO
	.align		4
.L_11:
        /*0018*/ 	.byte	0x04, 0x17
        /*001a*/ 	.short	(.L_13 - .L_12)
.L_12:
        /*001c*/ 	.word	0x00000000
        /*0020*/ 	.short	0x0005
        /*0022*/ 	.short	0x0028
        /*0024*/ 	.byte	0x00, 0xf4, 0x21, 0x00


	//----- nvinfo : EIATTR_KPARAM_INFO
	.align		4
.L_13:
        /*0028*/ 	.byte	0x04, 0x17
        /*002a*/ 	.short	(.L_15 - .L_14)
.L_14:
        /*002c*/ 	.word	0x00000000
        /*0030*/ 	.short	0x0004
        /*0032*/ 	.short	0x0020
        /*0034*/ 	.byte	0x00, 0xf4, 0x21, 0x00


	//----- nvinfo : EIATTR_KPARAM_INFO
	.align		4
.L_15:
        /*0038*/ 	.byte	0x04, 0x17
        /*003a*/ 	.short	(.L_17 - .L_16)
.L_16:
        /*003c*/ 	.word	0x00000000
        /*0040*/ 	.short	0x0003
        /*0042*/ 	.short	0x0018
        /*0044*/ 	.byte	0x00, 0xf4, 0x21, 0x00


	//----- nvinfo : EIATTR_KPARAM_INFO
	.align		4
.L_17:
        /*0048*/ 	.byte	0x04, 0x17
        /*004a*/ 	.short	(.L_19 - .L_18)
.L_18:
        /*004c*/ 	.word	0x00000000
        /*0050*/ 	.short	0x0002
        /*0052*/ 	.short	0x0010
        /*0054*/ 	.byte	0x00, 0xf4, 0x21, 0x00


	//----- nvinfo : EIATTR_KPARAM_INFO
	.align		4
.L_19:
        /*0058*/ 	.byte	0x04, 0x17
        /*005a*/ 	.short	(.L_21 - .L_20)
.L_20:
        /*005c*/ 	.word	0x00000000
        /*0060*/ 	.short	0x0001
        /*0062*/ 	.short	0x0008
        /*0064*/ 	.byte	0x00, 0xf4, 0x21, 0x00


	//----- nvinfo : EIATTR_KPARAM_INFO
	.align		4
.L_21:
        /*0068*/ 	.byte	0x04, 0x17
        /*006a*/ 	.short	(.L_23 - .L_22)
.L_22:
        /*006c*/ 	.word	0x00000000
        /*0070*/ 	.short	0x0000
        /*0072*/ 	.short	0x0000
        /*0074*/ 	.byte	0x00, 0xf4, 0x21, 0x00


	//----- nvinfo : EIATTR_SPARSE_MMA_MASK
	.align		4
.L_23:
        /*0078*/ 	.byte	0x03, 0x50
        /*007a*/ 	.short	0x0000


	//----- nvinfo : EIATTR_MAXREG_COUNT
	.align		4
        /*007c*/ 	.byte	0x03, 0x1b
        /*007e*/ 	.short	0x00ff


	//----- nvinfo : EIATTR_EXIT_INSTR_OFFSETS
	.align		4
        /*0080*/ 	.byte	0x04, 0x1c
        /*0082*/ 	.short	(.L_25 - .L_24)


	//   ....[0]....
.L_24:
        /*0084*/ 	.word	0x00000330


	//----- nvinfo : EIATTR_REQNTID
	.align		4
.L_25:
        /*0088*/ 	.byte	0x04, 0x10
        /*008a*/ 	.short	(.L_27 - .L_26)
.L_26:
        /*008c*/ 	.word	0x00000080
        /*0090*/ 	.word	0x00000001
        /*0094*/ 	.word	0x00000001


	//----- nvinfo : EIATTR_CBANK_PARAM_SIZE
	.align		4
.L_27:
        /*0098*/ 	.byte	0x03, 0x19
        /*009a*/ 	.short	0x0034


	//----- nvinfo : EIATTR_PARAM_CBANK
	.align		4
        /*009c*/ 	.byte	0x04, 0x0a
        /*009e*/ 	.short	(.L_29 - .L_28)
	.align		4
.L_28:
        /*00a0*/ 	.word	index@(.nv.constant0.triton_poi_fused_native_group_norm_silu_25)
        /*00a4*/ 	.short	0x0210
        /*00a6*/ 	.short	0x0034


	//----- nvinfo : EIATTR_SW_WAR
	.align		4
.L_29:
        /*00a8*/ 	.byte	0x04, 0x36
        /*00aa*/ 	.short	(.L_31 - .L_30)
.L_30:
        /*00ac*/ 	.word	0x00000008
.L_31:


//--------------------- .nv.callgraph             --------------------------
	.section	.nv.callgraph,"",@"SHT_CUDA_CALLGRAPH"
	.align	4
	.sectionentsize	8
	.align		4
        /*0000*/ 	.word	0x00000000
	.align		4
        /*0004*/ 	.word	0xffffffff
	.align		4
        /*0008*/ 	.word	0x00000000
	.align		4
        /*000c*/ 	.word	0xfffffffe
	.align		4
        /*0010*/ 	.word	0x00000000
	.align		4
        /*0014*/ 	.word	0xfffffffd
	.align		4
        /*0018*/ 	.word	0x00000000
	.align		4
        /*001c*/ 	.word	0xfffffffc


//--------------------- .text.triton_poi_fused_native_group_norm_silu_25 --------------------------
	.section	.text.triton_poi_fused_native_group_norm_silu_25,"ax",@progbits
	.align	128
        .global         triton_poi_fused_native_group_norm_silu_25
        .type           triton_poi_fused_native_group_norm_silu_25,@function
        .size           triton_poi_fused_native_group_norm_silu_25,(.L_x_1 - triton_poi_fused_native_group_norm_silu_25)
        .other          triton_poi_fused_native_group_norm_silu_25,@"STO_CUDA_ENTRY STV_DEFAULT"
triton_poi_fused_native_group_norm_silu_25:
.text.triton_poi_fused_native_group_norm_silu_25:
[----:B------:R-:W-:Y:S01]  /*0000*/  LDC R1, c[0x0][0x28] ;  /* 0x00000a00ff017b82 */ /* 0x000fe20000000800 */
[----:B------:R-:W1:Y:S07]  /*0010*/  S2R R0, SR_TID.X ;  /* 0x0000000000007919 */ /* 0x000e6e0000002100 */
[----:B------:R-:W2:Y:S01]  /*0020*/  LDC.64 R10, c[0x0][0x218] ;  /* 0x00008600ff0a7b82 */ /* 0x000ea20000000a00 */
[----:B------:R-:W-:Y:S01]  /*0030*/  ULDC.64 UR4, c[0x0][0x208] ;  /* 0x0000820000047ab9 */ /* 0x000fe20000000a00 */
[----:B------:R-:W3:Y:S06]  /*0040*/  S2R R3, SR_CTAID.X ;  /* 0x0000000000037919 */ /* 0x000eec0000002500 */
[----:B------:R-:W4:Y:S08]  /*0050*/  LDC.64 R8, c[0x0][0x220] ;  /* 0x00008800ff087b82 */ /* 0x000f300000000a00 */
[----:B------:R-:W5:Y:S08]  /*0060*/  LDC.64 R6, c[0x0][0x228] ;  /* 0x00008a00ff067b82 */ /* 0x000f700000000a00 */
[----:B------:R-:W5:Y:S01]  /*0070*/  LDC.64 R4, c[0x0][0x230] ;  /* 0x00008c00ff047b82 */ /* 0x000f620000000a00 */
[----:B-1----:R-:W-:-:S02]  /*0080*/  LOP3.LUT R0, R0, 0x7f, RZ, 0xc0, !PT ;  /* 0x0000007f00007812 */ /* 0x002fc400078ec0ff */
[----:B---3--:R-:W-:Y:S02]  /*0090*/  SHF.R.S32.HI R13, RZ, 0x18, R3 ;  /* 0x00000018ff0d7819 */ /* 0x008fe40000011403 */
[----:B------:R-:W-:Y:S02]  /*00a0*/  LEA R0, R3, R0, 0x7 ;  /* 0x0000000003007211 */ /* 0x000fe400078e38ff */
[----:B------:R-:W-:Y:S01]  /*00b0*/  SGXT R13, R13, 0x1 ;  /* 0x000000010d0d781a */ /* 0x000fe20000000200 */
[----:B------:R-:W1:Y:S02]  /*00c0*/  LDC.64 R2, c[0x0][0x238] ;  /* 0x00008e00ff027b82 */ /* 0x000e640000000a00 */
[----:B--2---:R-:W-:Y:S01]  /*00d0*/  IMAD.WIDE R10, R0, 0x4, R10 ;  /* 0x00000004000a7825 */ /* 0x004fe200078e020a */
[CC--:B------:R-:W-:Y:S02]  /*00e0*/  LEA.HI R12, R13.reuse, R0.reuse, RZ, 0x4 ;  /* 0x000000000d0c7211 */ /* 0x0c0fe400078f20ff */
[----:B------:R-:W-:-:S02]  /*00f0*/  LEA.HI R13, R13, R0, RZ, 0x8 ;  /* 0x000000000d0d7211 */ /* 0x000fc400078f40ff */
[--C-:B------:R-:W-:Y:S01]  /*0100*/  SHF.R.S32.HI R14, RZ, 0x4, R12.reuse ;  /* 0x00000004ff0e7819 */ /* 0x100fe2000001140c */
[----:B------:R-:W2:Y:S01]  /*0110*/  LDG.E R10, desc[UR4][R10.64] ;  /* 0x000000040a0a7981 */ /* 0x000ea2000c1e1900 */
[----:B------:R-:W-:Y:S02]  /*0120*/  SHF.R.S32.HI R15, RZ, 0x1f, R12 ;  /* 0x0000001fff0f7819 */ /* 0x000fe4000001140c */
[----:B------:R-:W-:Y:S02]  /*0130*/  SHF.R.S32.HI R13, RZ, 0x8, R13 ;  /* 0x00000008ff0d7819 */ /* 0x000fe4000001140d */
[----:B------:R-:W-:-:S03]  /*0140*/  LEA.HI R15, R15, R14, RZ, 0x9 ;  /* 0x0000000e0f0f7211 */ /* 0x000fc600078f48ff */
[----:B----4-:R-:W-:Y:S01]  /*0150*/  IMAD.WIDE R8, R13, 0x4, R8 ;  /* 0x000000040d087825 */ /* 0x010fe200078e0208 */
[----:B------:R-:W-:-:S03]  /*0160*/  LOP3.LUT R15, R15, 0xfffffe00, RZ, 0xc0, !PT ;  /* 0xfffffe000f0f7812 */ /* 0x000fc600078ec0ff */
[----:B-----5:R-:W-:Y:S01]  /*0170*/  IMAD.WIDE R6, R13, 0x4, R6 ;  /* 0x000000040d067825 */ /* 0x020fe200078e0206 */
[----:B------:R-:W-:Y:S01]  /*0180*/  IADD3 R15, R14, -R15, RZ ;  /* 0x8000000f0e0f7210 */ /* 0x000fe20007ffe0ff */
[----:B------:R-:W2:Y:S04]  /*0190*/  LDG.E.EL R9, desc[UR4][R8.64] ;  /* 0x0000000408097981 */ /* 0x000ea8000c2e1900 */
[C---:B0-----:R-:W-:Y:S01]  /*01a0*/  IMAD.WIDE R4, R15.reuse, 0x4, R4 ;  /* 0x000000040f047825 */ /* 0x041fe200078e0204 */
[----:B------:R-:W3:Y:S03]  /*01b0*/  LDG.E.EL R6, desc[UR4][R6.64] ;  /* 0x0000000406067981 */ /* 0x000ee6000c2e1900 */
[----:B-1----:R-:W-:-:S02]  /*01c0*/  IMAD.WIDE R2, R15, 0x4, R2 ;  /* 0x000000040f027825 */ /* 0x002fc400078e0202 */
[----:B------:R0:W4:Y:S04]  /*01d0*/  LDG.E.EL R4, desc[UR4][R4.64] ;  /* 0x0000000404047981 */ /* 0x000128000c2e1900 */
[----:B------:R-:W4:Y:S01]  /*01e0*/  LDG.E.EL R3, desc[UR4][R2.64] ;  /* 0x0000000402037981 */ /* 0x000f22000c2e1900 */
[----:B0-----:R-:W-:Y:S01]  /*01f0*/  HFMA2.MMA R5, -RZ, RZ, 1.625, 0 ;  /* 0x3e800000ff057435 */ /* 0x001fe200000001ff */
[----:B--2---:R-:W-:-:S04]  /*0200*/  FADD R13, R10, -R9 ;  /* 0x800000090a0d7221 */ /* 0x004fc80000000000 */
[----:B---3--:R-:W-:-:S04]  /*0210*/  FMUL R13, R6, R13 ;  /* 0x0000000d060d7220 */ /* 0x008fc80000400000 */
[----:B----4-:R-:W-:Y:S02]  /*0220*/  FFMA R13, R4, R13, R3 ;  /* 0x0000000d040d7223 */ /* 0x010fe40000000003 */
[----:B------:R-:W0:Y:S02]  /*0230*/  LDC.64 R2, c[0x0][0x210] ;  /* 0x00008400ff027b82 */ /* 0x000e240000000a00 */
[----:B------:R-:W-:-:S04]  /*0240*/  FADD R10, RZ, -R13 ;  /* 0x8000000dff0a7221 */ /* 0x000fc80000000000 */
[----:B------:R-:W-:-:S05]  /*0250*/  FMUL R10, R10, 1.4426950216293334961 ;  /* 0x3fb8aa3b0a0a7820 */ /* 0x000fca0000400000 */
[----:B------:R-:W-:-:S13]  /*0260*/  FSETP.GEU.AND P0, PT, R10, -126, PT ;  /* 0xc2fc00000a00780b */ /* 0x000fda0003f0e000 */
[----:B------:R-:W-:-:S04]  /*0270*/  @!P0 FMUL R10, R10, 0.5 ;  /* 0x3f0000000a0a8820 */ /* 0x000fc80000400000 */
[----:B------:R-:W1:Y:S02]  /*0280*/  MUFU.EX2 R8, R10 ;  /* 0x0000000a00087308 */ /* 0x000e640000000800 */
[----:B-1----:R-:W-:-:S04]  /*0290*/  @!P0 FMUL R8, R8, R8 ;  /* 0x0000000808088220 */ /* 0x002fc80000400000 */
[----:B------:R-:W-:-:S05]  /*02a0*/  FADD R8, R8, 1 ;  /* 0x3f80000008087421 */ /* 0x000fca0000000000 */
[----:B------:R-:W-:-:S13]  /*02b0*/  FSETP.GT.AND P0, PT, R8, 8.50705917302346158658e+37, PT ;  /* 0x7e8000000800780b */ /* 0x000fda0003f04000 */
[----:B------:R-:W-:-:S06]  /*02c0*/  @P0 FMUL R8, R8, 0.25 ;  /* 0x3e80000008080820 */ /* 0x000fcc0000400000 */
[----:B------:R-:W1:Y:S01]  /*02d0*/  MUFU.RCP R8, R8 ;  /* 0x0000000800087308 */ /* 0x000e620000001000 */
[----:B------:R-:W-:Y:S01]  /*02e0*/  FSEL R5, R5, 1, P0 ;  /* 0x3f80000005057808 */ /* 0x000fe20000000000 */
[----:B0-----:R-:W-:-:S04]  /*02f0*/  IMAD.WIDE R2, R0, 0x4, R2 ;  /* 0x0000000400027825 */ /* 0x001fc800078e0202 */
[----:B-1----:R-:W-:-:S04]  /*0300*/  FMUL R4, R8, R5 ;  /* 0x0000000508047220 */ /* 0x002fc80000400000 */
[----:B------:R-:W-:-:S05]  /*0310*/  FMUL R13, R13, R4 ;  /* 0x000000040d0d7220 */ /* 0x000fca0000400000 */
[----:B------:R-:W-:Y:S01]  /*0320*/  STG.E desc[UR4][R2.64], R13 ;  /* 0x0000000d02007986 */ /* 0x000fe2000c101904 */
[----:B------:R-:W-:Y:S05]  /*0330*/  EXIT ;  /* 0x000000000000794d */ /* 0x000fea0003800000 */
.L_x_0:
[----:B------:R-:W-:-:S00]  /*0340*/  BRA `(.L_x_0) ;  /* 0xfffffffc00fc7947 */ /* 0x000fc0000383ffff */
[----:B------:R-:W-:-:S00]  /*0350*/  NOP ;  /* 0x0000000000007918 */ /* 0x000fc00000000000 */
        /* <DEDUP_REMOVED lines=10> */
.L_x_1:


//--------------------- .nv.constant0.triton_poi_fused_native_group_norm_silu_25 --------------------------
	.section	.nv.constant0.triton_poi_fused_native_group_norm_silu_25,"a",@progbits
	.sectionflags	@""
	.align	4
.nv.constant0.triton_poi_fused_native_group_norm_silu_25:
	.zero		580
